	.headerflags	@"EF_CUDA_TEXMODE_UNIFIED EF_CUDA_64BIT_ADDRESS EF_CUDA_ACCELERATORS EF_CUDA_SM90 EF_CUDA_VIRTUAL_SM(EF_CUDA_SM90)"
	.elftype	@"ET_EXEC"


//--------------------- .nv.info                  --------------------------
	.section	.nv.info,"",@"SHT_CUDA_INFO"
	.align	4


	//----- nvinfo : EIATTR_REGCOUNT
	.align		4
        /*0000*/ 	.byte	0x04, 0x2f
        /*0002*/ 	.short	(.L_1 - .L_0)
	.align		4
.L_0:
        /*0004*/ 	.word	index@(triton_poi_fused_add_mul_native_layer_norm_2)
        /*0008*/ 	.word	0x00000019


	//----- nvinfo : EIATTR_MIN_STACK_SIZE
	.align		4
.L_1:
        /*000c*/ 	.byte	0x04, 0x12
        /*000e*/ 	.short	(.L_3 - .L_2)
	.align		4
.L_2:
        /*0010*/ 	.word	index@(triton_poi_fused_add_mul_native_layer_norm_2)
        /*0014*/ 	.word	0x00000000


	//----- nvinfo : EIATTR_FRAME_SIZE
	.align		4
.L_3:
        /*0018*/ 	.byte	0x04, 0x11
        /*001a*/ 	.short	(.L_5 - .L_4)
	.align		4
.L_4:
        /*001c*/ 	.word	index@(triton_poi_fused_add_mul_native_layer_norm_2)
        /*0020*/ 	.word	0x00000000


	//----- nvinfo : EIATTR_MIN_STACK_SIZE
	.align		4
.L_5:
        /*0024*/ 	.byte	0x04, 0x12
        /*0026*/ 	.short	(.L_7 - .L_6)
	.align		4
.L_6:
        /*0028*/ 	.word	index@(triton_poi_fused_add_mul_native_layer_norm_2)
        /*002c*/ 	.word	0x00000000
.L_7:


//--------------------- .nv.info.triton_poi_fused_add_mul_native_layer_norm_2 --------------------------
	.section	.nv.info.triton_poi_fused_add_mul_native_layer_norm_2,"",@"SHT_CUDA_INFO"
	.sectionflags	@""
	.align	4


	//----- nvinfo : EIATTR_CUDA_API_VERSION
	.align		4
        /*0000*/ 	.byte	0x04, 0x37
        /*0002*/ 	.short	(.L_9 - .L_8)
.L_8:
        /*0004*/ 	.word	0x0000007c


	//----- nvinfo : EIATTR_KPARAM_INFO
	.align		4
.L_9:
        /*0008*/ 	.byte	0x04, 0x17
        /*000a*/ 	.short	(.L_11 - .L_10)
.L_10:
        /*000c*/ 	.word	0x00000000
        /*0010*/ 	.short	0x0008
        /*0012*/ 	.short	0x0040
        /*0014*/ 	.byte	0x00, 0xf0, 0x11, 0x00


	//----- nvinfo : EIATTR_KPARAM_INFO
	.align		4
.L_11:
        /*0018*/ 	.byte	0x04, 0x17
        /*001a*/ 	.short	(.L_13 - .L_12)
.L_12:
        /*001c*/ 	.word	0x00000000
        /*0020*/ 	.short	0x0007
        /*0022*/ 	.short	0x0038
        /*0024*/ 	.byte	0x00, 0xf4, 0x21, 0x00


	//----- nvinfo : EIATTR_KPARAM_INFO
	.align		4
.L_13:
        /*0028*/ 	.byte	0x04, 0x17
        /*002a*/ 	.short	(.L_15 - .L_14)
.L_14:
        /*002c*/ 	.word	0x00000000
        /*0030*/ 	.short	0x0006
        /*0032*/ 	.short	0x0030
        /*0034*/ 	.byte	0x00, 0xf4, 0x21, 0x00


	//----- nvinfo : EIATTR_KPARAM_INFO
	.align		4
.L_15:
        /*0038*/ 	.byte	0x04, 0x17
        /*003a*/ 	.short	(.L_17 - .L_16)
.L_16:
        /*003c*/ 	.word	0x00000000
        /*0040*/ 	.short	0x0005
        /*0042*/ 	.short	0x0028
        /*0044*/ 	.byte	0x00, 0xf4, 0x21, 0x00


	//----- nvinfo : EIATTR_KPARAM_INFO
	.align		4
.L_17:
        /*0048*/ 	.byte	0x04, 0x17
        /*004a*/ 	.short	(.L_19 - .L_18)
.L_18:
        /*004c*/ 	.word	0x00000000
        /*0050*/ 	.short	0x0004
        /*0052*/ 	.short	0x0020
        /*0054*/ 	.byte	0x00, 0xf4, 0x21, 0x00


	//----- nvinfo : EIATTR_KPARAM_INFO
	.align		4
.L_19:
        /*0058*/ 	.byte	0x04, 0x17
        /*005a*/ 	.short	(.L_21 - .L_20)
.L_20:
        /*005c*/ 	.word	0x00000000
        /*0060*/ 	.short	0x0003
        /*0062*/ 	.short	0x0018
        /*0064*/ 	.byte	0x00, 0xf4, 0x21, 0x00


	//----- nvinfo : EIATTR_KPARAM_INFO
	.align		4
.L_21:
        /*0068*/ 	.byte	0x04, 0x17
        /*006a*/ 	.short	(.L_23 - .L_22)
.L_22:
        /*006c*/ 	.word	0x00000000
        /*0070*/ 	.short	0x0002
        /*0072*/ 	.short	0x0010
        /*0074*/ 	.byte	0x00, 0xf4, 0x21, 0x00


	//----- nvinfo : EIATTR_KPARAM_INFO
	.align		4
.L_23:
        /*0078*/ 	.byte	0x04, 0x17
        /*007a*/ 	.short	(.L_25 - .L_24)
.L_24:
        /*007c*/ 	.word	0x00000000
        /*0080*/ 	.short	0x0001
        /*0082*/ 	.short	0x0008
        /*0084*/ 	.byte	0x00, 0xf4, 0x21, 0x00


	//----- nvinfo : EIATTR_KPARAM_INFO
	.align		4
.L_25:
        /*0088*/ 	.byte	0x04, 0x17
        /*008a*/ 	.short	(.L_27 - .L_26)
.L_26:
        /*008c*/ 	.word	0x00000000
        /*0090*/ 	.short	0x0000
        /*0092*/ 	.short	0x0000
        /*0094*/ 	.byte	0x00, 0xf4, 0x21, 0x00


	//----- nvinfo : EIATTR_SPARSE_MMA_MASK
	.align		4
.L_27:
        /*0098*/ 	.byte	0x03, 0x50
        /*009a*/ 	.short	0x0000


	//----- nvinfo : EIATTR_MAXREG_COUNT
	.align		4
        /*009c*/ 	.byte	0x03, 0x1b
        /*009e*/ 	.short	0x00ff


	//----- nvinfo : EIATTR_EXIT_INSTR_OFFSETS
	.align		4
        /*00a0*/ 	.byte	0x04, 0x1c
        /*00a2*/ 	.short	(.L_29 - .L_28)


	//   ....[0]....
.L_28:
        /*00a4*/ 	.word	0x00000310


	//   ....[1]....
        /*00a8*/ 	.word	0x00000330


	//----- nvinfo : EIATTR_REQNTID
	.align		4
.L_29:
        /*00ac*/ 	.byte	0x04, 0x10
        /*00ae*/ 	.short	(.L_31 - .L_30)
.L_30:
        /*00b0*/ 	.word	0x00000080
        /*00b4*/ 	.word	0x00000001
        /*00b8*/ 	.word	0x00000001


	//----- nvinfo : EIATTR_CBANK_PARAM_SIZE
	.align		4
.L_31:
        /*00bc*/ 	.byte	0x03, 0x19
        /*00be*/ 	.short	0x0044


	//----- nvinfo : EIATTR_PARAM_CBANK
	.align		4
        /*00c0*/ 	.byte	0x04, 0x0a
        /*00c2*/ 	.short	(.L_33 - .L_32)
	.align		4
.L_32:
        /*00c4*/ 	.word	index@(.nv.constant0.triton_poi_fused_add_mul_native_layer_norm_2)
        /*00c8*/ 	.short	0x0210
        /*00ca*/ 	.short	0x0044


	//----- nvinfo : EIATTR_SW_WAR
	.align		4
.L_33:
        /*00cc*/ 	.byte	0x04, 0x36
        /*00ce*/ 	.short	(.L_35 - .L_34)
.L_34:
        /*00d0*/ 	.word	0x00000008
.L_35:


//--------------------- .nv.callgraph             --------------------------
	.section	.nv.callgraph,"",@"SHT_CUDA_CALLGRAPH"
	.align	4
	.sectionentsize	8
	.align		4
        /*0000*/ 	.word	0x00000000
	.align		4
        /*0004*/ 	.word	0xffffffff
	.align		4
        /*0008*/ 	.word	0x00000000
	.align		4
        /*000c*/ 	.word	0xfffffffe
	.align		4
        /*0010*/ 	.word	0x00000000
	.align		4
        /*0014*/ 	.word	0xfffffffd
	.align		4
        /*0018*/ 	.word	0x00000000
	.align		4
        /*001c*/ 	.word	0xfffffffc


//--------------------- .text.triton_poi_fused_add_mul_native_layer_norm_2 --------------------------
	.section	.text.triton_poi_fused_add_mul_native_layer_norm_2,"ax",@progbits
	.align	128
        .global         triton_poi_fused_add_mul_native_layer_norm_2
        .type           triton_poi_fused_add_mul_native_layer_norm_2,@function
        .size           triton_poi_fused_add_mul_native_layer_norm_2,(.L_x_1 - triton_poi_fused_add_mul_native_layer_norm_2)
        .other          triton_poi_fused_add_mul_native_layer_norm_2,@"STO_CUDA_ENTRY STV_DEFAULT"
triton_poi_fused_add_mul_native_layer_norm_2:
.text.triton_poi_fused_add_mul_native_layer_norm_2:
[----:B------:R-:W0:Y:S01]  /*0000*/  LDC R1, c[0x0][0x28] ;  /* 0x00000a00ff017b82 */ /* 0x000e220000000800 */
[----:B------:R-:W1:Y:S07]  /*0010*/  S2R R4, SR_TID.X ;  /* 0x0000000000047919 */ /* 0x000e6e0000002100 */
[----:B------:R-:W2:Y:S01]  /*0020*/  LDC.64 R14, c[0x0][0x220] ;  /* 0x00008800ff0e7b82 */ /* 0x000ea20000000a00 */
[----:B------:R-:W-:Y:S01]  /*0030*/  HFMA2.MMA R0, -RZ, RZ, 0, 0 ;  /* 0x00000000ff007435 */ /* 0x000fe200000001ff */
[----:B------:R-:W-:Y:S01]  /*0040*/  ULDC.64 UR4, c[0x0][0x208] ;  /* 0x0000820000047ab9 */ /* 0x000fe20000000a00 */
[----:B------:R-:W3:Y:S05]  /*0050*/  S2R R3, SR_CTAID.X ;  /* 0x0000000000037919 */ /* 0x000eea0000002500 */
[----:B------:R-:W4:Y:S08]  /*0060*/  LDC.64 R12, c[0x0][0x228] ;  /* 0x00008a00ff0c7b82 */ /* 0x000f300000000a00 */
[----:B------:R-:W5:Y:S08]  /*0070*/  LDC.64 R8, c[0x0][0x230] ;  /* 0x00008c00ff087b82 */ /* 0x000f700000000a00 */
[----:B------:R-:W5:Y:S01]  /*0080*/  LDC.64 R6, c[0x0][0x238] ;  /* 0x00008e00ff067b82 */ /* 0x000f620000000a00 */
[----:B-1----:R-:W-:-:S07]  /*0090*/  LOP3.LUT R4, R4, 0x7f, RZ, 0xc0, !PT ;  /* 0x0000007f04047812 */ /* 0x002fce00078ec0ff */
[----:B------:R-:W1:Y:S01]  /*00a0*/  LDC.64 R10, c[0x0][0x218] ;  /* 0x00008600ff0a7b82 */ /* 0x000e620000000a00 */
[----:B---3--:R-:W-:-:S04]  /*00b0*/  LEA R4, R3, R4, 0x7 ;  /* 0x0000000403047211 */ /* 0x008fc800078e38ff */
[----:B------:R-:W-:Y:S02]  /*00c0*/  SHF.R.S32.HI R3, RZ, 0x1f, R4 ;  /* 0x0000001fff037819 */ /* 0x000fe40000011404 */
[----:B------:R-:W-:Y:S02]  /*00d0*/  ISETP.GE.AND P0, PT, R4, 0x100, PT ;  /* 0x000001000400780c */ /* 0x000fe40003f06270 */
[----:B------:R-:W-:Y:S02]  /*00e0*/  LEA.HI R5, R3, R4, RZ, 0x2 ;  /* 0x0000000403057211 */ /* 0x000fe400078f10ff */
[----:B------:R-:W3:Y:S02]  /*00f0*/  LDC.64 R2, c[0x0][0x210] ;  /* 0x00008400ff027b82 */ /* 0x000ee40000000a00 */
[----:B------:R-:W-:Y:S02]  /*0100*/  SHF.R.S32.HI R17, RZ, 0x2, R5 ;  /* 0x00000002ff117819 */ /* 0x000fe40000011405 */
[----:B------:R-:W-:-:S03]  /*0110*/  LOP3.LUT R5, R5, 0xfffffffc, RZ, 0xc0, !PT ;  /* 0xfffffffc05057812 */ /* 0x000fc600078ec0ff */
[----:B--2---:R-:W-:Y:S01]  /*0120*/  IMAD.WIDE R14, R17, 0x4, R14 ;  /* 0x00000004110e7825 */ /* 0x004fe200078e020e */
[----:B------:R-:W-:-:S03]  /*0130*/  IADD3 R19, R4, -R5, RZ ;  /* 0x8000000504137210 */ /* 0x000fc60007ffe0ff */
[C---:B----4-:R-:W-:Y:S01]  /*0140*/  IMAD.WIDE R12, R17.reuse, 0x4, R12 ;  /* 0x00000004110c7825 */ /* 0x050fe200078e020c */
[----:B------:R3:W2:Y:S01]  /*0150*/  @!P0 LDG.E.EL R0, desc[UR4][R14.64] ;  /* 0x000000040e008981 */ /* 0x0006a2000c2e1900 */
[----:B------:R-:W-:Y:S02]  /*0160*/  MOV R5, RZ ;  /* 0x000000ff00057202 */ /* 0x000fe40000000f00 */
[----:B------:R-:W-:Y:S01]  /*0170*/  CS2R R20, SRZ ;  /* 0x0000000000147805 */ /* 0x000fe2000001ff00 */
[----:B------:R-:W-:Y:S02]  /*0180*/  IMAD R17, R17, 0xc, R19 ;  /* 0x0000000c11117824 */ /* 0x000fe400078e0213 */
[C---:B-----5:R-:W-:Y:S01]  /*0190*/  IMAD.WIDE R8, R19.reuse, 0x4, R8 ;  /* 0x0000000413087825 */ /* 0x060fe200078e0208 */
[----:B------:R-:W-:Y:S02]  /*01a0*/  HFMA2.MMA R22, -RZ, RZ, 0, 0 ;  /* 0x00000000ff167435 */ /* 0x000fe400000001ff */
[----:B------:R-:W4:Y:S01]  /*01b0*/  @!P0 LDG.E.EL R20, desc[UR4][R12.64] ;  /* 0x000000040c148981 */ /* 0x000f22000c2e1900 */
[----:B0-----:R-:W-:Y:S01]  /*01c0*/  IMAD.WIDE R6, R19, 0x4, R6 ;  /* 0x0000000413067825 */ /* 0x001fe200078e0206 */
[----:B------:R-:W-:-:S02]  /*01d0*/  IADD3 R19, R17, 0x4, RZ ;  /* 0x0000000411137810 */ /* 0x000fc40007ffe0ff */
[----:B------:R-:W5:Y:S01]  /*01e0*/  @!P0 LDG.E.EL R21, desc[UR4][R8.64] ;  /* 0x0000000408158981 */ /* 0x000f62000c2e1900 */
[----:B-1----:R-:W-:-:S03]  /*01f0*/  IMAD.WIDE R10, R4, 0x4, R10 ;  /* 0x00000004040a7825 */ /* 0x002fc600078e020a */
[----:B------:R-:W5:Y:S01]  /*0200*/  @!P0 LDG.E.EL R22, desc[UR4][R6.64] ;  /* 0x0000000406168981 */ /* 0x000f62000c2e1900 */
[--C-:B---3--:R-:W-:Y:S01]  /*0210*/  IMAD.WIDE R14, R19, 0x4, R2.reuse ;  /* 0x00000004130e7825 */ /* 0x108fe200078e0202 */
[----:B------:R-:W-:Y:S02]  /*0220*/  CS2R R18, SRZ ;  /* 0x0000000000127805 */ /* 0x000fe4000001ff00 */
[----:B------:R0:W2:Y:S01]  /*0230*/  @!P0 LDG.E R5, desc[UR4][R10.64] ;  /* 0x000000040a058981 */ /* 0x0000a2000c1e1900 */
[----:B------:R-:W-:Y:S02]  /*0240*/  IMAD.WIDE R16, R17, 0x4, R2 ;  /* 0x0000000411107825 */ /* 0x000fe400078e0202 */
[----:B------:R-:W1:Y:S01]  /*0250*/  LDC.64 R2, c[0x0][0x248] ;  /* 0x00009200ff027b82 */ /* 0x000e620000000a00 */
[----:B------:R-:W3:Y:S04]  /*0260*/  @!P0 LDG.E R18, desc[UR4][R14.64] ;  /* 0x000000040e128981 */ /* 0x000ee8000c1e1900 */
[----:B------:R-:W5:Y:S03]  /*0270*/  @!P0 LDG.E R19, desc[UR4][R16.64] ;  /* 0x0000000410138981 */ /* 0x000f66000c1e1900 */
[----:B0-----:R-:W0:Y:S01]  /*0280*/  LDC.64 R10, c[0x0][0x240] ;  /* 0x00009000ff0a7b82 */ /* 0x001e220000000a00 */
[----:B-1----:R-:W-:-:S04]  /*0290*/  IMAD.WIDE R2, R4, 0x4, R2 ;  /* 0x0000000404027825 */ /* 0x002fc800078e0202 */
[----:B0-----:R-:W-:-:S04]  /*02a0*/  IMAD.WIDE R8, R4, 0x4, R10 ;  /* 0x0000000404087825 */ /* 0x001fc800078e020a */
[----:B--2---:R-:W-:-:S04]  /*02b0*/  FADD R5, -R0, R5 ;  /* 0x0000000500057221 */ /* 0x004fc80000000100 */
[----:B----4-:R-:W-:Y:S01]  /*02c0*/  FMUL R5, R5, R20 ;  /* 0x0000001405057220 */ /* 0x010fe20000400000 */
[----:B---3--:R-:W-:-:S03]  /*02d0*/  FADD R18, R18, 1 ;  /* 0x3f80000012127421 */ /* 0x008fc60000000000 */
[----:B-----5:R-:W-:Y:S02]  /*02e0*/  FFMA R22, R5, R21, R22 ;  /* 0x0000001505167223 */ /* 0x020fe40000000016 */
[----:B------:R0:W-:Y:S02]  /*02f0*/  @!P0 STG.E desc[UR4][R8.64], R18 ;  /* 0x0000001208008986 */ /* 0x0001e4000c101904 */
[----:B------:R-:W-:Y:S01]  /*0300*/  FFMA R19, R18, R22, R19 ;  /* 0x0000001612137223 */ /* 0x000fe20000000013 */
[----:B0-----:R-:W-:Y:S06]  /*0310*/  @P0 EXIT ;  /* 0x000000000000094d */ /* 0x001fec0003800000 */
[----:B------:R-:W-:Y:S01]  /*0320*/  STG.E desc[UR4][R2.64], R19 ;  /* 0x0000001302007986 */ /* 0x000fe2000c101904 */
[----:B------:R-:W-:Y:S05]  /*0330*/  EXIT ;  /* 0x000000000000794d */ /* 0x000fea0003800000 */
.L_x_0:
[----:B------:R-:W-:-:S00]  /*0340*/  BRA `(.L_x_0) ;  /* 0xfffffffc00fc7947 */ /* 0x000fc0000383ffff */
[----:B------:R-:W-:-:S00]  /*0350*/  NOP ;  /* 0x0000000000007918 */ /* 0x000fc00000000000 */
        /* <DEDUP_REMOVED lines=10> */
.L_x_1:


//--------------------- .nv.constant0.triton_poi_fused_add_mul_native_layer_norm_2 --------------------------
	.section	.nv.constant0.triton_poi_fused_add_mul_native_layer_norm_2,"a",@progbits
	.sectionflags	@""
	.align	4
.nv.constant0.triton_poi_fused_add_mul_native_layer_norm_2:
	.zero		596
